//
// Generated by NVIDIA NVVM Compiler
//
// Compiler Build ID: CL-36424714
// Cuda compilation tools, release 13.0, V13.0.88
// Based on NVVM 20.0.0
//

.version 9.0
.target sm_100
.address_size 64

	// .globl	sconv_updat_C128_K128
// _ZZ21sconv_updat_C128_K128E5share has been demoted

.visible .entry sconv_updat_C128_K128(
	.param .u64 .ptr .align 1 sconv_updat_C128_K128_param_0,
	.param .u64 .ptr .align 1 sconv_updat_C128_K128_param_1,
	.param .u64 .ptr .align 1 sconv_updat_C128_K128_param_2,
	.param .f32 sconv_updat_C128_K128_param_3,
	.param .u32 sconv_updat_C128_K128_param_4,
	.param .u32 sconv_updat_C128_K128_param_5,
	.param .u32 sconv_updat_C128_K128_param_6,
	.param .u32 sconv_updat_C128_K128_param_7,
	.param .u32 sconv_updat_C128_K128_param_8,
	.param .u32 sconv_updat_C128_K128_param_9,
	.param .u32 sconv_updat_C128_K128_param_10,
	.param .u32 sconv_updat_C128_K128_param_11,
	.param .u32 sconv_updat_C128_K128_param_12,
	.param .u32 sconv_updat_C128_K128_param_13,
	.param .u32 sconv_updat_C128_K128_param_14,
	.param .u32 sconv_updat_C128_K128_param_15,
	.param .u32 sconv_updat_C128_K128_param_16,
	.param .u32 sconv_updat_C128_K128_param_17,
	.param .u32 sconv_updat_C128_K128_param_18,
	.param .u32 sconv_updat_C128_K128_param_19,
	.param .u32 sconv_updat_C128_K128_param_20,
	.param .u32 sconv_updat_C128_K128_param_21,
	.param .u32 sconv_updat_C128_K128_param_22,
	.param .u32 sconv_updat_C128_K128_param_23,
	.param .u32 sconv_updat_C128_K128_param_24,
	.param .u32 sconv_updat_C128_K128_param_25,
	.param .u32 sconv_updat_C128_K128_param_26,
	.param .u32 sconv_updat_C128_K128_param_27,
	.param .u32 sconv_updat_C128_K128_param_28,
	.param .u32 sconv_updat_C128_K128_param_29,
	.param .u32 sconv_updat_C128_K128_param_30,
	.param .u32 sconv_updat_C128_K128_param_31,
	.param .u32 sconv_updat_C128_K128_param_32,
	.param .u32 sconv_updat_C128_K128_param_33,
	.param .u32 sconv_updat_C128_K128_param_34,
	.param .u32 sconv_updat_C128_K128_param_35,
	.param .u32 sconv_updat_C128_K128_param_36,
	.param .u32 sconv_updat_C128_K128_param_37,
	.param .u32 sconv_updat_C128_K128_param_38,
	.param .u32 sconv_updat_C128_K128_param_39,
	.param .u32 sconv_updat_C128_K128_param_40,
	.param .u32 sconv_updat_C128_K128_param_41,
	.param .u32 sconv_updat_C128_K128_param_42
)
.maxntid 256
{
	.reg .b32 	%r<8>;
	.reg .b32 	%f<2>;
	.reg .b64 	%rd<3>;
	// demoted variable
	.shared .align 4 .b8 _ZZ21sconv_updat_C128_K128E5share[33304];
	ld.param.u64 	%rd1, [sconv_updat_C128_K128_param_0];
	cvta.to.global.u64 	%rd2, %rd1;
	mov.u32 	%r1, %tid.x;
	shl.b32 	%r2, %r1, 2;
	mov.u32 	%r3, _ZZ21sconv_updat_C128_K128E5share;
	add.s32 	%r4, %r3, %r2;
	mov.b32 	%r5, 1065353216;
	st.shared.u32 	[%r4], %r5;
	xor.b32  	%r6, %r2, 1020;
	add.s32 	%r7, %r3, %r6;
	ld.shared.f32 	%f1, [%r7];
	st.global.f32 	[%rd2], %f1;
	ret;

}


// ===== COMPILED SASS (sm_100) =====

	.target	sm_100

	.elftype	@"ET_EXEC"


//--------------------- .note.nv.tkinfo           --------------------------
	.section	.note.nv.tkinfo,"",@"SHT_NOTE"
	.sectionflags	@"SHF_NOTE_NV_TKINFO"
	.tkinfo
        /*0018*/ 	.word	0x00000002
        /*0030*/ 	.string	""
        /*0030*/ 	.string	"ptxas"
        /*0030*/ 	.string	"Cuda compilation tools, release 13.0, V13.0.88"
        /*0030*/ 	.string	"Build cuda_13.0.r13.0/compiler.36424714_0"
        /*0030*/ 	.string	"-arch sm_100 -m 64 "



//--------------------- .note.nv.cuinfo           --------------------------
	.section	.note.nv.cuinfo,"",@"SHT_NOTE"
	.sectionflags	@"SHF_NOTE_NV_CUINFO"
        /*0018*/ 	.short	0x0002
        /*001a*/ 	.short	0x0064
        /*001c*/ 	.short	0x0082
	.zero		2


//--------------------- .nv.info                  --------------------------
	.section	.nv.info,"",@"SHT_CUDA_INFO"
	.align	4


	//----- nvinfo : EIATTR_REGCOUNT
	.align		4
        /*0000*/ 	.byte	0x04, 0x2f
        /*0002*/ 	.short	(.L_1 - .L_0)
	.align		4
.L_0:
        /*0004*/ 	.word	index@(sconv_updat_C128_K128)
        /*0008*/ 	.word	0x0000000a


	//----- nvinfo : EIATTR_FRAME_SIZE
	.align		4
.L_1:
        /*000c*/ 	.byte	0x04, 0x11
        /*000e*/ 	.short	(.L_3 - .L_2)
	.align		4
.L_2:
        /*0010*/ 	.word	index@(sconv_updat_C128_K128)
        /*0014*/ 	.word	0x00000000


	//----- nvinfo : EIATTR_MIN_STACK_SIZE
	.align		4
.L_3:
        /*0018*/ 	.byte	0x04, 0x12
        /*001a*/ 	.short	(.L_5 - .L_4)
	.align		4
.L_4:
        /*001c*/ 	.word	index@(sconv_updat_C128_K128)
        /*0020*/ 	.word	0x00000000
.L_5:


//--------------------- .nv.compat                --------------------------
	.section	.nv.compat,"",@"SHT_CUDA_COMPAT_INFO"
	.align	4
        /*0000*/ 	.byte	0x02, 0x09, 0x00, 0x00, 0x02, 0x02, 0x01, 0x00, 0x02, 0x05, 0x05, 0x00, 0x03, 0x07, 0x01, 0x01
        /*0010*/ 	.byte	0x02, 0x03, 0x00, 0x00, 0x02, 0x06, 0x01, 0x00, 0x04, 0x0b, 0x08, 0x00, 0x09, 0x00, 0x00, 0x00
        /*0020*/ 	.byte	0x00, 0x00, 0x00, 0x00


//--------------------- .nv.info.sconv_updat_C128_K128 --------------------------
	.section	.nv.info.sconv_updat_C128_K128,"",@"SHT_CUDA_INFO"
	.sectionflags	@""
	.align	4


	//----- nvinfo : EIATTR_CUDA_API_VERSION
	.align		4
        /*0000*/ 	.byte	0x04, 0x37
        /*0002*/ 	.short	(.L_7 - .L_6)
.L_6:
        /*0004*/ 	.word	0x00000082


	//----- nvinfo : EIATTR_KPARAM_INFO
	.align		4
.L_7:
        /*0008*/ 	.byte	0x04, 0x17
        /*000a*/ 	.short	(.L_9 - .L_8)
.L_8:
        /*000c*/ 	.word	0x00000000
        /*0010*/ 	.short	0x002a
        /*0012*/ 	.short	0x00b4
        /*0014*/ 	.byte	0x00, 0xf0, 0x11, 0x00


	//----- nvinfo : EIATTR_KPARAM_INFO
	.align		4
.L_9:
        /*0018*/ 	.byte	0x04, 0x17
        /*001a*/ 	.short	(.L_11 - .L_10)
.L_10:
        /*001c*/ 	.word	0x00000000
        /*0020*/ 	.short	0x0029
        /*0022*/ 	.short	0x00b0
        /*0024*/ 	.byte	0x00, 0xf0, 0x11, 0x00


	//----- nvinfo : EIATTR_KPARAM_INFO
	.align		4
.L_11:
        /*0028*/ 	.byte	0x04, 0x17
        /*002a*/ 	.short	(.L_13 - .L_12)
.L_12:
        /*002c*/ 	.word	0x00000000
        /*0030*/ 	.short	0x0028
        /*0032*/ 	.short	0x00ac
        /*0034*/ 	.byte	0x00, 0xf0, 0x11, 0x00


	//----- nvinfo : EIATTR_KPARAM_INFO
	.align		4
.L_13:
        /*0038*/ 	.byte	0x04, 0x17
        /*003a*/ 	.short	(.L_15 - .L_14)
.L_14:
        /*003c*/ 	.word	0x00000000
        /*0040*/ 	.short	0x0027
        /*0042*/ 	.short	0x00a8
        /*0044*/ 	.byte	0x00, 0xf0, 0x11, 0x00


	//----- nvinfo : EIATTR_KPARAM_INFO
	.align		4
.L_15:
        /*0048*/ 	.byte	0x04, 0x17
        /*004a*/ 	.short	(.L_17 - .L_16)
.L_16:
        /*004c*/ 	.word	0x00000000
        /*0050*/ 	.short	0x0026
        /*0052*/ 	.short	0x00a4
        /*0054*/ 	.byte	0x00, 0xf0, 0x11, 0x00


	//----- nvinfo : EIATTR_KPARAM_INFO
	.align		4
.L_17:
        /*0058*/ 	.byte	0x04, 0x17
        /*005a*/ 	.short	(.L_19 - .L_18)
.L_18:
        /*005c*/ 	.word	0x00000000
        /*0060*/ 	.short	0x0025
        /*0062*/ 	.short	0x00a0
        /*0064*/ 	.byte	0x00, 0xf0, 0x11, 0x00


	//----- nvinfo : EIATTR_KPARAM_INFO
	.align		4
.L_19:
        /*0068*/ 	.byte	0x04, 0x17
        /*006a*/ 	.short	(.L_21 - .L_20)
.L_20:
        /*006c*/ 	.word	0x00000000
        /*0070*/ 	.short	0x0024
        /*0072*/ 	.short	0x009c
        /*0074*/ 	.byte	0x00, 0xf0, 0x11, 0x00


	//----- nvinfo : EIATTR_KPARAM_INFO
	.align		4
.L_21:
        /*0078*/ 	.byte	0x04, 0x17
        /*007a*/ 	.short	(.L_23 - .L_22)
.L_22:
        /*007c*/ 	.word	0x00000000
        /*0080*/ 	.short	0x0023
        /*0082*/ 	.short	0x0098
        /*0084*/ 	.byte	0x00, 0xf0, 0x11, 0x00


	//----- nvinfo : EIATTR_KPARAM_INFO
	.align		4
.L_23:
        /*0088*/ 	.byte	0x04, 0x17
        /*008a*/ 	.short	(.L_25 - .L_24)
.L_24:
        /*008c*/ 	.word	0x00000000
        /*0090*/ 	.short	0x0022
        /*0092*/ 	.short	0x0094
        /*0094*/ 	.byte	0x00, 0xf0, 0x11, 0x00


	//----- nvinfo : EIATTR_KPARAM_INFO
	.align		4
.L_25:
        /*0098*/ 	.byte	0x04, 0x17
        /*009a*/ 	.short	(.L_27 - .L_26)
.L_26:
        /*009c*/ 	.word	0x00000000
        /*00a0*/ 	.short	0x0021
        /*00a2*/ 	.short	0x0090
        /*00a4*/ 	.byte	0x00, 0xf0, 0x11, 0x00


	//----- nvinfo : EIATTR_KPARAM_INFO
	.align		4
.L_27:
        /*00a8*/ 	.byte	0x04, 0x17
        /*00aa*/ 	.short	(.L_29 - .L_28)
.L_28:
        /*00ac*/ 	.word	0x00000000
        /*00b0*/ 	.short	0x0020
        /*00b2*/ 	.short	0x008c
        /*00b4*/ 	.byte	0x00, 0xf0, 0x11, 0x00


	//----- nvinfo : EIATTR_KPARAM_INFO
	.align		4
.L_29:
        /*00b8*/ 	.byte	0x04, 0x17
        /*00ba*/ 	.short	(.L_31 - .L_30)
.L_30:
        /*00bc*/ 	.word	0x00000000
        /*00c0*/ 	.short	0x001f
        /*00c2*/ 	.short	0x0088
        /*00c4*/ 	.byte	0x00, 0xf0, 0x11, 0x00


	//----- nvinfo : EIATTR_KPARAM_INFO
	.align		4
.L_31:
        /*00c8*/ 	.byte	0x04, 0x17
        /*00ca*/ 	.short	(.L_33 - .L_32)
.L_32:
        /*00cc*/ 	.word	0x00000000
        /*00d0*/ 	.short	0x001e
        /*00d2*/ 	.short	0x0084
        /*00d4*/ 	.byte	0x00, 0xf0, 0x11, 0x00


	//----- nvinfo : EIATTR_KPARAM_INFO
	.align		4
.L_33:
        /*00d8*/ 	.byte	0x04, 0x17
        /*00da*/ 	.short	(.L_35 - .L_34)
.L_34:
        /*00dc*/ 	.word	0x00000000
        /*00e0*/ 	.short	0x001d
        /*00e2*/ 	.short	0x0080
        /*00e4*/ 	.byte	0x00, 0xf0, 0x11, 0x00


	//----- nvinfo : EIATTR_KPARAM_INFO
	.align		4
.L_35:
        /*00e8*/ 	.byte	0x04, 0x17
        /*00ea*/ 	.short	(.L_37 - .L_36)
.L_36:
        /*00ec*/ 	.word	0x00000000
        /*00f0*/ 	.short	0x001c
        /*00f2*/ 	.short	0x007c
        /*00f4*/ 	.byte	0x00, 0xf0, 0x11, 0x00


	//----- nvinfo : EIATTR_KPARAM_INFO
	.align		4
.L_37:
        /*00f8*/ 	.byte	0x04, 0x17
        /*00fa*/ 	.short	(.L_39 - .L_38)
.L_38:
        /*00fc*/ 	.word	0x00000000
        /*0100*/ 	.short	0x001b
        /*0102*/ 	.short	0x0078
        /*0104*/ 	.byte	0x00, 0xf0, 0x11, 0x00


	//----- nvinfo : EIATTR_KPARAM_INFO
	.align		4
.L_39:
        /*0108*/ 	.byte	0x04, 0x17
        /*010a*/ 	.short	(.L_41 - .L_40)
.L_40:
        /*010c*/ 	.word	0x00000000
        /*0110*/ 	.short	0x001a
        /*0112*/ 	.short	0x0074
        /*0114*/ 	.byte	0x00, 0xf0, 0x11, 0x00


	//----- nvinfo : EIATTR_KPARAM_INFO
	.align		4
.L_41:
        /*0118*/ 	.byte	0x04, 0x17
        /*011a*/ 	.short	(.L_43 - .L_42)
.L_42:
        /*011c*/ 	.word	0x00000000
        /*0120*/ 	.short	0x0019
        /*0122*/ 	.short	0x0070
        /*0124*/ 	.byte	0x00, 0xf0, 0x11, 0x00


	//----- nvinfo : EIATTR_KPARAM_INFO
	.align		4
.L_43:
        /*0128*/ 	.byte	0x04, 0x17
        /*012a*/ 	.short	(.L_45 - .L_44)
.L_44:
        /*012c*/ 	.word	0x00000000
        /*0130*/ 	.short	0x0018
        /*0132*/ 	.short	0x006c
        /*0134*/ 	.byte	0x00, 0xf0, 0x11, 0x00


	//----- nvinfo : EIATTR_KPARAM_INFO
	.align		4
.L_45:
        /*0138*/ 	.byte	0x04, 0x17
        /*013a*/ 	.short	(.L_47 - .L_46)
.L_46:
        /*013c*/ 	.word	0x00000000
        /*0140*/ 	.short	0x0017
        /*0142*/ 	.short	0x0068
        /*0144*/ 	.byte	0x00, 0xf0, 0x11, 0x00


	//----- nvinfo : EIATTR_KPARAM_INFO
	.align		4
.L_47:
        /*0148*/ 	.byte	0x04, 0x17
        /*014a*/ 	.short	(.L_49 - .L_48)
.L_48:
        /*014c*/ 	.word	0x00000000
        /*0150*/ 	.short	0x0016
        /*0152*/ 	.short	0x0064
        /*0154*/ 	.byte	0x00, 0xf0, 0x11, 0x00


	//----- nvinfo : EIATTR_KPARAM_INFO
	.align		4
.L_49:
        /*0158*/ 	.byte	0x04, 0x17
        /*015a*/ 	.short	(.L_51 - .L_50)
.L_50:
        /*015c*/ 	.word	0x00000000
        /*0160*/ 	.short	0x0015
        /*0162*/ 	.short	0x0060
        /*0164*/ 	.byte	0x00, 0xf0, 0x11, 0x00


	//----- nvinfo : EIATTR_KPARAM_INFO
	.align		4
.L_51:
        /*0168*/ 	.byte	0x04, 0x17
        /*016a*/ 	.short	(.L_53 - .L_52)
.L_52:
        /*016c*/ 	.word	0x00000000
        /*0170*/ 	.short	0x0014
        /*0172*/ 	.short	0x005c
        /*0174*/ 	.byte	0x00, 0xf0, 0x11, 0x00


	//----- nvinfo : EIATTR_KPARAM_INFO
	.align		4
.L_53:
        /*0178*/ 	.byte	0x04, 0x17
        /*017a*/ 	.short	(.L_55 - .L_54)
.L_54:
        /*017c*/ 	.word	0x00000000
        /*0180*/ 	.short	0x0013
        /*0182*/ 	.short	0x0058
        /*0184*/ 	.byte	0x00, 0xf0, 0x11, 0x00


	//----- nvinfo : EIATTR_KPARAM_INFO
	.align		4
.L_55:
        /*0188*/ 	.byte	0x04, 0x17
        /*018a*/ 	.short	(.L_57 - .L_56)
.L_56:
        /*018c*/ 	.word	0x00000000
        /*0190*/ 	.short	0x0012
        /*0192*/ 	.short	0x0054
        /*0194*/ 	.byte	0x00, 0xf0, 0x11, 0x00


	//----- nvinfo : EIATTR_KPARAM_INFO
	.align		4
.L_57:
        /*0198*/ 	.byte	0x04, 0x17
        /*019a*/ 	.short	(.L_59 - .L_58)
.L_58:
        /*019c*/ 	.word	0x00000000
        /*01a0*/ 	.short	0x0011
        /*01a2*/ 	.short	0x0050
        /*01a4*/ 	.byte	0x00, 0xf0, 0x11, 0x00


	//----- nvinfo : EIATTR_KPARAM_INFO
	.align		4
.L_59:
        /*01a8*/ 	.byte	0x04, 0x17
        /*01aa*/ 	.short	(.L_61 - .L_60)
.L_60:
        /*01ac*/ 	.word	0x00000000
        /*01b0*/ 	.short	0x0010
        /*01b2*/ 	.short	0x004c
        /*01b4*/ 	.byte	0x00, 0xf0, 0x11, 0x00


	//----- nvinfo : EIATTR_KPARAM_INFO
	.align		4
.L_61:
        /*01b8*/ 	.byte	0x04, 0x17
        /*01ba*/ 	.short	(.L_63 - .L_62)
.L_62:
        /*01bc*/ 	.word	0x00000000
        /*01c0*/ 	.short	0x000f
        /*01c2*/ 	.short	0x0048
        /*01c4*/ 	.byte	0x00, 0xf0, 0x11, 0x00


	//----- nvinfo : EIATTR_KPARAM_INFO
	.align		4
.L_63:
        /*01c8*/ 	.byte	0x04, 0x17
        /*01ca*/ 	.short	(.L_65 - .L_64)
.L_64:
        /*01cc*/ 	.word	0x00000000
        /*01d0*/ 	.short	0x000e
        /*01d2*/ 	.short	0x0044
        /*01d4*/ 	.byte	0x00, 0xf0, 0x11, 0x00


	//----- nvinfo : EIATTR_KPARAM_INFO
	.align		4
.L_65:
        /*01d8*/ 	.byte	0x04, 0x17
        /*01da*/ 	.short	(.L_67 - .L_66)
.L_66:
        /*01dc*/ 	.word	0x00000000
        /*01e0*/ 	.short	0x000d
        /*01e2*/ 	.short	0x0040
        /*01e4*/ 	.byte	0x00, 0xf0, 0x11, 0x00


	//----- nvinfo : EIATTR_KPARAM_INFO
	.align		4
.L_67:
        /*01e8*/ 	.byte	0x04, 0x17
        /*01ea*/ 	.short	(.L_69 - .L_68)
.L_68:
        /*01ec*/ 	.word	0x00000000
        /*01f0*/ 	.short	0x000c
        /*01f2*/ 	.short	0x003c
        /*01f4*/ 	.byte	0x00, 0xf0, 0x11, 0x00


	//----- nvinfo : EIATTR_KPARAM_INFO
	.align		4
.L_69:
        /*01f8*/ 	.byte	0x04, 0x17
        /*01fa*/ 	.short	(.L_71 - .L_70)
.L_70:
        /*01fc*/ 	.word	0x00000000
        /*0200*/ 	.short	0x000b
        /*0202*/ 	.short	0x0038
        /*0204*/ 	.byte	0x00, 0xf0, 0x11, 0x00


	//----- nvinfo : EIATTR_KPARAM_INFO
	.align		4
.L_71:
        /*0208*/ 	.byte	0x04, 0x17
        /*020a*/ 	.short	(.L_73 - .L_72)
.L_72:
        /*020c*/ 	.word	0x00000000
        /*0210*/ 	.short	0x000a
        /*0212*/ 	.short	0x0034
        /*0214*/ 	.byte	0x00, 0xf0, 0x11, 0x00


	//----- nvinfo : EIATTR_KPARAM_INFO
	.align		4
.L_73:
        /*0218*/ 	.byte	0x04, 0x17
        /*021a*/ 	.short	(.L_75 - .L_74)
.L_74:
        /*021c*/ 	.word	0x00000000
        /*0220*/ 	.short	0x0009
        /*0222*/ 	.short	0x0030
        /*0224*/ 	.byte	0x00, 0xf0, 0x11, 0x00


	//----- nvinfo : EIATTR_KPARAM_INFO
	.align		4
.L_75:
        /*0228*/ 	.byte	0x04, 0x17
        /*022a*/ 	.short	(.L_77 - .L_76)
.L_76:
        /*022c*/ 	.word	0x00000000
        /*0230*/ 	.short	0x0008
        /*0232*/ 	.short	0x002c
        /*0234*/ 	.byte	0x00, 0xf0, 0x11, 0x00


	//----- nvinfo : EIATTR_KPARAM_INFO
	.align		4
.L_77:
        /*0238*/ 	.byte	0x04, 0x17
        /*023a*/ 	.short	(.L_79 - .L_78)
.L_78:
        /*023c*/ 	.word	0x00000000
        /*0240*/ 	.short	0x0007
        /*0242*/ 	.short	0x0028
        /*0244*/ 	.byte	0x00, 0xf0, 0x11, 0x00


	//----- nvinfo : EIATTR_KPARAM_INFO
	.align		4
.L_79:
        /*0248*/ 	.byte	0x04, 0x17
        /*024a*/ 	.short	(.L_81 - .L_80)
.L_80:
        /*024c*/ 	.word	0x00000000
        /*0250*/ 	.short	0x0006
        /*0252*/ 	.short	0x0024
        /*0254*/ 	.byte	0x00, 0xf0, 0x11, 0x00


	//----- nvinfo : EIATTR_KPARAM_INFO
	.align		4
.L_81:
        /*0258*/ 	.byte	0x04, 0x17
        /*025a*/ 	.short	(.L_83 - .L_82)
.L_82:
        /*025c*/ 	.word	0x00000000
        /*0260*/ 	.short	0x0005
        /*0262*/ 	.short	0x0020
        /*0264*/ 	.byte	0x00, 0xf0, 0x11, 0x00


	//----- nvinfo : EIATTR_KPARAM_INFO
	.align		4
.L_83:
        /*0268*/ 	.byte	0x04, 0x17
        /*026a*/ 	.short	(.L_85 - .L_84)
.L_84:
        /*026c*/ 	.word	0x00000000
        /*0270*/ 	.short	0x0004
        /*0272*/ 	.short	0x001c
        /*0274*/ 	.byte	0x00, 0xf0, 0x11, 0x00


	//----- nvinfo : EIATTR_KPARAM_INFO
	.align		4
.L_85:
        /*0278*/ 	.byte	0x04, 0x17
        /*027a*/ 	.short	(.L_87 - .L_86)
.L_86:
        /*027c*/ 	.word	0x00000000
        /*0280*/ 	.short	0x0003
        /*0282*/ 	.short	0x0018
        /*0284*/ 	.byte	0x00, 0xf0, 0x11, 0x00


	//----- nvinfo : EIATTR_KPARAM_INFO
	.align		4
.L_87:
        /*0288*/ 	.byte	0x04, 0x17
        /*028a*/ 	.short	(.L_89 - .L_88)
.L_88:
        /*028c*/ 	.word	0x00000000
        /*0290*/ 	.short	0x0002
        /*0292*/ 	.short	0x0010
        /*0294*/ 	.byte	0x00, 0xf5, 0x21, 0x00


	//----- nvinfo : EIATTR_KPARAM_INFO
	.align		4
.L_89:
        /*0298*/ 	.byte	0x04, 0x17
        /*029a*/ 	.short	(.L_91 - .L_90)
.L_90:
        /*029c*/ 	.word	0x00000000
        /*02a0*/ 	.short	0x0001
        /*02a2*/ 	.short	0x0008
        /*02a4*/ 	.byte	0x00, 0xf5, 0x21, 0x00


	//----- nvinfo : EIATTR_KPARAM_INFO
	.align		4
.L_91:
        /*02a8*/ 	.byte	0x04, 0x17
        /*02aa*/ 	.short	(.L_93 - .L_92)
.L_92:
        /*02ac*/ 	.word	0x00000000
        /*02b0*/ 	.short	0x0000
        /*02b2*/ 	.short	0x0000
        /*02b4*/ 	.byte	0x00, 0xf5, 0x21, 0x00


	//----- nvinfo : EIATTR_SPARSE_MMA_MASK
	.align		4
.L_93:
        /*02b8*/ 	.byte	0x03, 0x50
        /*02ba*/ 	.short	0x0000


	//----- nvinfo : EIATTR_MAXREG_COUNT
	.align		4
        /*02bc*/ 	.byte	0x03, 0x1b
        /*02be*/ 	.short	0x00ff


	//----- nvinfo : EIATTR_MERCURY_ISA_VERSION
	.align		4
        /*02c0*/ 	.byte	0x03, 0x5f
        /*02c2*/ 	.short	0x0101


	//----- nvinfo : EIATTR_VRC_CTA_INIT_COUNT
	.align		4
        /*02c4*/ 	.byte	0x02, 0x4a
	.zero		1
	.zero		1


	//----- nvinfo : EIATTR_EXIT_INSTR_OFFSETS
	.align		4
        /*02c8*/ 	.byte	0x04, 0x1c
        /*02ca*/ 	.short	(.L_95 - .L_94)


	//   ....[0]....
.L_94:
        /*02cc*/ 	.word	0x000000d0


	//----- nvinfo : EIATTR_MAX_THREADS
	.align		4
.L_95:
        /*02d0*/ 	.byte	0x04, 0x05
        /*02d2*/ 	.short	(.L_97 - .L_96)
.L_96:
        /*02d4*/ 	.word	0x00000100
        /*02d8*/ 	.word	0x00000001
        /*02dc*/ 	.word	0x00000001


	//----- nvinfo : EIATTR_CBANK_PARAM_SIZE
	.align		4
.L_97:
        /*02e0*/ 	.byte	0x03, 0x19
        /*02e2*/ 	.short	0x00b8


	//----- nvinfo : EIATTR_PARAM_CBANK
	.align		4
        /*02e4*/ 	.byte	0x04, 0x0a
        /*02e6*/ 	.short	(.L_99 - .L_98)
	.align		4
.L_98:
        /*02e8*/ 	.word	index@(.nv.constant0.sconv_updat_C128_K128)
        /*02ec*/ 	.short	0x0380
        /*02ee*/ 	.short	0x00b8


	//----- nvinfo : EIATTR_SW_WAR
	.align		4
.L_99:
        /*02f0*/ 	.byte	0x04, 0x36
        /*02f2*/ 	.short	(.L_101 - .L_100)
.L_100:
        /*02f4*/ 	.word	0x00000008
.L_101:


//--------------------- .nv.callgraph             --------------------------
	.section	.nv.callgraph,"",@"SHT_CUDA_CALLGRAPH"
	.align	4
	.sectionentsize	8
	.align		4
        /*0000*/ 	.word	0x00000000
	.align		4
        /*0004*/ 	.word	0xffffffff
	.align		4
        /*0008*/ 	.word	0x00000000
	.align		4
        /*000c*/ 	.word	0xfffffffe
	.align		4
        /*0010*/ 	.word	0x00000000
	.align		4
        /*0014*/ 	.word	0xfffffffd
	.align		4
        /*0018*/ 	.word	0x00000000
	.align		4
        /*001c*/ 	.word	0xfffffffc


//--------------------- .text.sconv_updat_C128_K128 --------------------------
	.section	.text.sconv_updat_C128_K128,"ax",@progbits
	.align	128
        .global         sconv_updat_C128_K128
        .type           sconv_updat_C128_K128,@function
        .size           sconv_updat_C128_K128,(.L_x_1 - sconv_updat_C128_K128)
        .other          sconv_updat_C128_K128,@"STO_CUDA_ENTRY STV_DEFAULT"
sconv_updat_C128_K128:
.text.sconv_updat_C128_K128:
[----:B------:R-:W-:Y:S01]  /*0000*/  LDC R1, c[0x0][0x37c] ;  /* 0x0000df00ff017b82 */ /* 0x000fe20000000800 */
[----:B------:R-:W0:Y:S07]  /*0010*/  S2R R0, SR_TID.X ;  /* 0x0000000000007919 */ /* 0x000e2e0000002100 */
[----:B------:R-:W1:Y:S01]  /*0020*/  S2UR UR5, SR_CgaCtaId ;  /* 0x00000000000579c3 */ /* 0x000e620000008800 */
[----:B------:R-:W-:Y:S01]  /*0030*/  UMOV UR4, 0x400 ;  /* 0x0000040000047882 */ /* 0x000fe20000000000 */
[----:B------:R-:W-:-:S06]  /*0040*/  HFMA2 R7, -RZ, RZ, 1.875, 0 ;  /* 0x3f800000ff077431 */ /* 0x000fcc00000001ff */
[----:B------:R-:W2:Y:S01]  /*0050*/  LDC.64 R2, c[0x0][0x380] ;  /* 0x0000e000ff027b82 */ /* 0x000ea20000000a00 */
[----:B-1----:R-:W-:Y:S01]  /*0060*/  ULEA UR4, UR5, UR4, 0x18 ;  /* 0x0000000405047291 */ /* 0x002fe2000f8ec0ff */
[----:B0-----:R-:W-:-:S05]  /*0070*/  IMAD.SHL.U32 R0, R0, 0x4, RZ ;  /* 0x0000000400007824 */ /* 0x001fca00078e00ff */
[----:B------:R-:W-:-:S03]  /*0080*/  LOP3.LUT R4, R0, 0x3fc, RZ, 0x3c, !PT ;  /* 0x000003fc00047812 */ /* 0x000fc600078e3cff */
[----:B------:R-:W-:Y:S04]  /*0090*/  STS [R0+UR4], R7 ;  /* 0x0000000700007988 */ /* 0x000fe80008000804 */
[----:B------:R-:W2:Y:S01]  /*00a0*/  LDS R5, [R4+UR4] ;  /* 0x0000000404057984 */ /* 0x000ea20008000800 */
[----:B------:R-:W2:Y:S03]  /*00b0*/  LDCU.64 UR4, c[0x0][0x358] ;  /* 0x00006b00ff0477ac */ /* 0x000ea60008000a00 */
[----:B--2---:R-:W-:Y:S01]  /*00c0*/  STG.E desc[UR4][R2.64], R5 ;  /* 0x0000000502007986 */ /* 0x004fe2000c101904 */
[----:B------:R-:W-:Y:S05]  /*00d0*/  EXIT ;  /* 0x000000000000794d */ /* 0x000fea0003800000 */
.L_x_0:
[----:B------:R-:W-:-:S00]  /*00e0*/  BRA `(.L_x_0) ;  /* 0xfffffffc00fc7947 */ /* 0x000fc0000383ffff */
[----:B------:R-:W-:-:S00]  /*00f0*/  NOP ;  /* 0x0000000000007918 */ /* 0x000fc00000000000 */
        /* <DEDUP_REMOVED lines=8> */
.L_x_1:


//--------------------- .nv.shared.sconv_updat_C128_K128 --------------------------
	.section	.nv.shared.sconv_updat_C128_K128,"aw",@nobits
	.sectionflags	@""
	.align	4
.nv.shared.sconv_updat_C128_K128:
	.zero		34328


//--------------------- .nv.shared.reserved.0     --------------------------
	.section	.nv.shared.reserved.0,"aw",@nobits
	.weak		__nv_reservedSMEM_offset_0_alias
	.size		__nv_reservedSMEM_offset_0_alias, 0, 64
	.other		__nv_reservedSMEM_offset_0_alias,@"STO_CUDA_RESERVED_SHARED STV_DEFAULT"
__nv_reservedSMEM_offset_0_alias:
	.zero		0
	.zero		64


//--------------------- .nv.constant0.sconv_updat_C128_K128 --------------------------
	.section	.nv.constant0.sconv_updat_C128_K128,"a",@progbits
	.sectionflags	@""
	.align	4
.nv.constant0.sconv_updat_C128_K128:
	.zero		1080


//--------------------- SYMBOLS --------------------------

	.type		.nv.reservedSmem.offset0,@object
	.size		.nv.reservedSmem.offset0,0x4
	.type		.nv.reservedSmem.cap,@object
	.size		.nv.reservedSmem.cap,0x4
